	.headerflags	@"EF_CUDA_TEXMODE_UNIFIED EF_CUDA_64BIT_ADDRESS EF_CUDA_ACCELERATORS EF_CUDA_SM90 EF_CUDA_VIRTUAL_SM(EF_CUDA_SM90)"
	.elftype	@"ET_EXEC"


//--------------------- .nv.info                  --------------------------
	.section	.nv.info,"",@"SHT_CUDA_INFO"
	.align	4


	//----- nvinfo : EIATTR_REGCOUNT
	.align		4
        /*0000*/ 	.byte	0x04, 0x2f
        /*0002*/ 	.short	(.L_3 - .L_2)
	.align		4
.L_2:
        /*0004*/ 	.word	index@(triton_poi_fused__native_batch_norm_legit_no_training_32)
        /*0008*/ 	.word	0x00000010


	//----- nvinfo : EIATTR_MIN_STACK_SIZE
	.align		4
.L_3:
        /*000c*/ 	.byte	0x04, 0x12
        /*000e*/ 	.short	(.L_5 - .L_4)
	.align		4
.L_4:
        /*0010*/ 	.word	index@(triton_poi_fused__native_batch_norm_legit_no_training_32)
        /*0014*/ 	.word	0x00000000


	//----- nvinfo : EIATTR_FRAME_SIZE
	.align		4
.L_5:
        /*0018*/ 	.byte	0x04, 0x11
        /*001a*/ 	.short	(.L_7 - .L_6)
	.align		4
.L_6:
        /*001c*/ 	.word	index@(triton_poi_fused__native_batch_norm_legit_no_training_32)
        /*0020*/ 	.word	0x00000000


	//----- nvinfo : EIATTR_MIN_STACK_SIZE
	.align		4
.L_7:
        /*0024*/ 	.byte	0x04, 0x12
        /*0026*/ 	.short	(.L_9 - .L_8)
	.align		4
.L_8:
        /*0028*/ 	.word	index@(triton_poi_fused__native_batch_norm_legit_no_training_32)
        /*002c*/ 	.word	0x00000000
.L_9:


//--------------------- .nv.info.triton_poi_fused__native_batch_norm_legit_no_training_32 --------------------------
	.section	.nv.info.triton_poi_fused__native_batch_norm_legit_no_training_32,"",@"SHT_CUDA_INFO"
	.sectionflags	@""
	.align	4


	//----- nvinfo : EIATTR_CUDA_API_VERSION
	.align		4
        /*0000*/ 	.byte	0x04, 0x37
        /*0002*/ 	.short	(.L_11 - .L_10)
.L_10:
        /*0004*/ 	.word	0x0000007c


	//----- nvinfo : EIATTR_KPARAM_INFO
	.align		4
.L_11:
        /*0008*/ 	.byte	0x04, 0x17
        /*000a*/ 	.short	(.L_13 - .L_12)
.L_12:
        /*000c*/ 	.word	0x00000000
        /*0010*/ 	.short	0x0006
        /*0012*/ 	.short	0x0030
        /*0014*/ 	.byte	0x00, 0xf0, 0x11, 0x00


	//----- nvinfo : EIATTR_KPARAM_INFO
	.align		4
.L_13:
        /*0018*/ 	.byte	0x04, 0x17
        /*001a*/ 	.short	(.L_15 - .L_14)
.L_14:
        /*001c*/ 	.word	0x00000000
        /*0020*/ 	.short	0x0005
        /*0022*/ 	.short	0x0028
        /*0024*/ 	.byte	0x00, 0xf4, 0x21, 0x00


	//----- nvinfo : EIATTR_KPARAM_INFO
	.align		4
.L_15:
        /*0028*/ 	.byte	0x04, 0x17
        /*002a*/ 	.short	(.L_17 - .L_16)
.L_16:
        /*002c*/ 	.word	0x00000000
        /*0030*/ 	.short	0x0004
        /*0032*/ 	.short	0x0020
        /*0034*/ 	.byte	0x00, 0xf4, 0x21, 0x00


	//----- nvinfo : EIATTR_KPARAM_INFO
	.align		4
.L_17:
        /*0038*/ 	.byte	0x04, 0x17
        /*003a*/ 	.short	(.L_19 - .L_18)
.L_18:
        /*003c*/ 	.word	0x00000000
        /*0040*/ 	.short	0x0003
        /*0042*/ 	.short	0x0018
        /*0044*/ 	.byte	0x00, 0xf4, 0x21, 0x00


	//----- nvinfo : EIATTR_KPARAM_INFO
	.align		4
.L_19:
        /*0048*/ 	.byte	0x04, 0x17
        /*004a*/ 	.short	(.L_21 - .L_20)
.L_20:
        /*004c*/ 	.word	0x00000000
        /*0050*/ 	.short	0x0002
        /*0052*/ 	.short	0x0010
        /*0054*/ 	.byte	0x00, 0xf4, 0x21, 0x00


	//----- nvinfo : EIATTR_KPARAM_INFO
	.align		4
.L_21:
        /*0058*/ 	.byte	0x04, 0x17
        /*005a*/ 	.short	(.L_23 - .L_22)
.L_22:
        /*005c*/ 	.word	0x00000000
        /*0060*/ 	.short	0x0001
        /*0062*/ 	.short	0x0008
        /*0064*/ 	.byte	0x00, 0xf4, 0x21, 0x00


	//----- nvinfo : EIATTR_KPARAM_INFO
	.align		4
.L_23:
        /*0068*/ 	.byte	0x04, 0x17
        /*006a*/ 	.short	(.L_25 - .L_24)
.L_24:
        /*006c*/ 	.word	0x00000000
        /*0070*/ 	.short	0x0000
        /*0072*/ 	.short	0x0000
        /*0074*/ 	.byte	0x00, 0xf4, 0x21, 0x00


	//----- nvinfo : EIATTR_SPARSE_MMA_MASK
	.align		4
.L_25:
        /*0078*/ 	.byte	0x03, 0x50
        /*007a*/ 	.short	0x0000


	//----- nvinfo : EIATTR_MAXREG_COUNT
	.align		4
        /*007c*/ 	.byte	0x03, 0x1b
        /*007e*/ 	.short	0x00ff


	//----- nvinfo : EIATTR_EXIT_INSTR_OFFSETS
	.align		4
        /*0080*/ 	.byte	0x04, 0x1c
        /*0082*/ 	.short	(.L_27 - .L_26)


	//   ....[0]....
.L_26:
        /*0084*/ 	.word	0x000002b0


	//----- nvinfo : EIATTR_REQNTID
	.align		4
.L_27:
        /*0088*/ 	.byte	0x04, 0x10
        /*008a*/ 	.short	(.L_29 - .L_28)
.L_28:
        /*008c*/ 	.word	0x00000080
        /*0090*/ 	.word	0x00000001
        /*0094*/ 	.word	0x00000001


	//----- nvinfo : EIATTR_CBANK_PARAM_SIZE
	.align		4
.L_29:
        /*0098*/ 	.byte	0x03, 0x19
        /*009a*/ 	.short	0x0034


	//----- nvinfo : EIATTR_PARAM_CBANK
	.align		4
        /*009c*/ 	.byte	0x04, 0x0a
        /*009e*/ 	.short	(.L_31 - .L_30)
	.align		4
.L_30:
        /*00a0*/ 	.word	index@(.nv.constant0.triton_poi_fused__native_batch_norm_legit_no_training_32)
        /*00a4*/ 	.short	0x0210
        /*00a6*/ 	.short	0x0034


	//----- nvinfo : EIATTR_SW_WAR
	.align		4
.L_31:
        /*00a8*/ 	.byte	0x04, 0x36
        /*00aa*/ 	.short	(.L_33 - .L_32)
.L_32:
        /*00ac*/ 	.word	0x00000008
.L_33:


//--------------------- .nv.callgraph             --------------------------
	.section	.nv.callgraph,"",@"SHT_CUDA_CALLGRAPH"
	.align	4
	.sectionentsize	8
	.align		4
        /*0000*/ 	.word	0x00000000
	.align		4
        /*0004*/ 	.word	0xffffffff
	.align		4
        /*0008*/ 	.word	0x00000000
	.align		4
        /*000c*/ 	.word	0xfffffffe
	.align		4
        /*0010*/ 	.word	0x00000000
	.align		4
        /*0014*/ 	.word	0xfffffffd
	.align		4
        /*0018*/ 	.word	0x00000000
	.align		4
        /*001c*/ 	.word	0xfffffffc


//--------------------- .nv.constant4             --------------------------
	.section	.nv.constant4,"a",@progbits
	.align	8
	.align		8
.nv.constant4:
        /*0000*/ 	.dword	_$_str
	.align		8
        /*0008*/ 	.dword	_$_str_$_2


//--------------------- .text.triton_poi_fused__native_batch_norm_legit_no_training_32 --------------------------
	.section	.text.triton_poi_fused__native_batch_norm_legit_no_training_32,"ax",@progbits
	.align	128
        .global         triton_poi_fused__native_batch_norm_legit_no_training_32
        .type           triton_poi_fused__native_batch_norm_legit_no_training_32,@function
        .size           triton_poi_fused__native_batch_norm_legit_no_training_32,(.L_x_1 - triton_poi_fused__native_batch_norm_legit_no_training_32)
        .other          triton_poi_fused__native_batch_norm_legit_no_training_32,@"STO_CUDA_ENTRY STV_DEFAULT"
triton_poi_fused__native_batch_norm_legit_no_training_32:
.text.triton_poi_fused__native_batch_norm_legit_no_training_32:
[----:B------:R-:W-:Y:S01]  /*0000*/  LDC R1, c[0x0][0x28] ;  /* 0x00000a00ff017b82 */ /* 0x000fe20000000800 */
[----:B------:R-:W1:Y:S07]  /*0010*/  S2R R0, SR_TID.X ;  /* 0x0000000000007919 */ /* 0x000e6e0000002100 */
[----:B------:R-:W2:Y:S01]  /*0020*/  LDC.64 R6, c[0x0][0x220] ;  /* 0x00008800ff067b82 */ /* 0x000ea20000000a00 */
[----:B------:R-:W-:Y:S01]  /*0030*/  ULDC.64 UR4, c[0x0][0x208] ;  /* 0x0000820000047ab9 */ /* 0x000fe20000000a00 */
[----:B------:R-:W3:Y:S06]  /*0040*/  S2R R3, SR_CTAID.X ;  /* 0x0000000000037919 */ /* 0x000eec0000002500 */
[----:B------:R-:W4:Y:S08]  /*0050*/  LDC.64 R4, c[0x0][0x218] ;  /* 0x00008600ff047b82 */ /* 0x000f300000000a00 */
[----:B------:R-:W5:Y:S08]  /*0060*/  LDC.64 R8, c[0x0][0x228] ;  /* 0x00008a00ff087b82 */ /* 0x000f700000000a00 */
[----:B------:R-:W5:Y:S01]  /*0070*/  LDC.64 R10, c[0x0][0x230] ;  /* 0x00008c00ff0a7b82 */ /* 0x000f620000000a00 */
[----:B-1----:R-:W-:-:S02]  /*0080*/  LOP3.LUT R0, R0, 0x7f, RZ, 0xc0, !PT ;  /* 0x0000007f00007812 */ /* 0x002fc400078ec0ff */
[----:B---3--:R-:W-:Y:S02]  /*0090*/  SHF.R.S32.HI R2, RZ, 0x18, R3 ;  /* 0x00000018ff027819 */ /* 0x008fe40000011403 */
[----:B------:R-:W-:Y:S02]  /*00a0*/  LEA R0, R3, R0, 0x7 ;  /* 0x0000000003007211 */ /* 0x000fe400078e38ff */
[----:B------:R-:W-:-:S04]  /*00b0*/  SGXT R3, R2, 0x1 ;  /* 0x000000010203781a */ /* 0x000fc80000000200 */
[----:B------:R-:W-:-:S04]  /*00c0*/  LEA.HI R3, R3, R0, RZ, 0x7 ;  /* 0x0000000003037211 */ /* 0x000fc800078f38ff */
[----:B------:R-:W-:-:S04]  /*00d0*/  LOP3.LUT R3, R3, 0xffffff80, RZ, 0xc0, !PT ;  /* 0xffffff8003037812 */ /* 0x000fc800078ec0ff */
[----:B------:R-:W-:Y:S02]  /*00e0*/  IADD3 R13, R0, -R3, RZ ;  /* 0x80000003000d7210 */ /* 0x000fe40007ffe0ff */
[----:B------:R-:W1:Y:S03]  /*00f0*/  LDC.64 R2, c[0x0][0x210] ;  /* 0x00008400ff027b82 */ /* 0x000e660000000a00 */
[----:B--2---:R-:W-:-:S06]  /*0100*/  IMAD.WIDE R6, R13, 0x4, R6 ;  /* 0x000000040d067825 */ /* 0x004fcc00078e0206 */
[----:B------:R-:W2:Y:S01]  /*0110*/  LDG.E.EL R6, desc[UR4][R6.64] ;  /* 0x0000000406067981 */ /* 0x000ea2000c2e1900 */
[----:B----4-:R-:W-:-:S04]  /*0120*/  IMAD.WIDE R4, R13, 0x4, R4 ;  /* 0x000000040d047825 */ /* 0x010fc800078e0204 */
[C---:B-----5:R-:W-:Y:S02]  /*0130*/  IMAD.WIDE R8, R13.reuse, 0x4, R8 ;  /* 0x000000040d087825 */ /* 0x060fe400078e0208 */
[----:B------:R3:W4:Y:S02]  /*0140*/  LDG.E.EL R5, desc[UR4][R4.64] ;  /* 0x0000000404057981 */ /* 0x000724000c2e1900 */
[----:B0-----:R-:W-:Y:S02]  /*0150*/  IMAD.WIDE R10, R13, 0x4, R10 ;  /* 0x000000040d0a7825 */ /* 0x001fe400078e020a */
[----:B------:R-:W5:Y:S02]  /*0160*/  LDG.E.EL R8, desc[UR4][R8.64] ;  /* 0x0000000408087981 */ /* 0x000f64000c2e1900 */
[C---:B-1----:R-:W-:Y:S02]  /*0170*/  IMAD.WIDE R2, R0.reuse, 0x4, R2 ;  /* 0x0000000400027825 */ /* 0x042fe400078e0202 */
[----:B------:R-:W5:Y:S04]  /*0180*/  LDG.E.EL R11, desc[UR4][R10.64] ;  /* 0x000000040a0b7981 */ /* 0x000f68000c2e1900 */
[----:B------:R0:W4:Y:S01]  /*0190*/  LDG.E R12, desc[UR4][R2.64] ;  /* 0x00000004020c7981 */ /* 0x000122000c1e1900 */
[----:B---3--:R-:W-:Y:S01]  /*01a0*/  HFMA2.MMA R4, -RZ, RZ, 1.625, 0 ;  /* 0x3e800000ff047435 */ /* 0x008fe200000001ff */
[----:B0-----:R-:W0:Y:S02]  /*01b0*/  LDC.64 R2, c[0x0][0x238] ;  /* 0x00008e00ff027b82 */ /* 0x001e240000000a00 */
[----:B0-----:R-:W-:-:S04]  /*01c0*/  IMAD.WIDE R2, R0, 0x4, R2 ;  /* 0x0000000400027825 */ /* 0x001fc800078e0202 */
[----:B--2---:R-:W-:-:S04]  /*01d0*/  FADD R6, R6, 9.9999997473787516356e-06 ;  /* 0x3727c5ac06067421 */ /* 0x004fc80000000000 */
[----:B------:R-:W0:Y:S02]  /*01e0*/  MUFU.SQRT R7, R6 ;  /* 0x0000000600077308 */ /* 0x000e240000002000 */
[C---:B0-----:R-:W-:Y:S02]  /*01f0*/  FSETP.GT.AND P0, PT, R7.reuse, 8.50705917302346158658e+37, PT ;  /* 0x7e8000000700780b */ /* 0x041fe40003f04000 */
[----:B------:R-:W-:-:S11]  /*0200*/  FSETP.GEU.AND P1, PT, R7, 1.175494350822287508e-38, PT ;  /* 0x008000000700780b */ /* 0x000fd60003f2e000 */
[----:B------:R-:W-:-:S04]  /*0210*/  @P0 FMUL R7, R7, 0.25 ;  /* 0x3e80000007070820 */ /* 0x000fc80000400000 */
[----:B------:R-:W-:-:S06]  /*0220*/  @!P1 FMUL R7, R7, 16777216 ;  /* 0x4b80000007079820 */ /* 0x000fcc0000400000 */
[----:B------:R-:W0:Y:S01]  /*0230*/  MUFU.RCP R7, R7 ;  /* 0x0000000700077308 */ /* 0x000e220000001000 */
[----:B------:R-:W-:Y:S01]  /*0240*/  FSEL R4, R4, 1, P0 ;  /* 0x3f80000004047808 */ /* 0x000fe20000000000 */
[----:B----4-:R-:W-:-:S04]  /*0250*/  FADD R5, R12, -R5 ;  /* 0x800000050c057221 */ /* 0x010fc80000000000 */
[----:B------:R-:W-:-:S04]  /*0260*/  @!P1 FMUL R4, R4, 16777216 ;  /* 0x4b80000004049820 */ /* 0x000fc80000400000 */
[----:B0-----:R-:W-:-:S04]  /*0270*/  FMUL R4, R7, R4 ;  /* 0x0000000407047220 */ /* 0x001fc80000400000 */
[----:B------:R-:W-:-:S04]  /*0280*/  FMUL R4, R5, R4 ;  /* 0x0000000405047220 */ /* 0x000fc80000400000 */
[----:B-----5:R-:W-:-:S05]  /*0290*/  FFMA R11, R8, R4, R11 ;  /* 0x00000004080b7223 */ /* 0x020fca000000000b */
[----:B------:R-:W-:Y:S01]  /*02a0*/  STG.E desc[UR4][R2.64], R11 ;  /* 0x0000000b02007986 */ /* 0x000fe2000c101904 */
[----:B------:R-:W-:Y:S05]  /*02b0*/  EXIT ;  /* 0x000000000000794d */ /* 0x000fea0003800000 */
.L_x_0:
[----:B------:R-:W-:-:S00]  /*02c0*/  BRA `(.L_x_0) ;  /* 0xfffffffc00fc7947 */ /* 0x000fc0000383ffff */
[----:B------:R-:W-:-:S00]  /*02d0*/  NOP ;  /* 0x0000000000007918 */ /* 0x000fc00000000000 */
        /* <DEDUP_REMOVED lines=10> */
.L_x_1:


//--------------------- .nv.global.init           --------------------------
	.section	.nv.global.init,"aw",@progbits
.nv.global.init:
	.type		_$_str,@object
	.size		_$_str,(_$_str_$_2 - _$_str)
_$_str:
        /*0000*/ 	.byte	0x5f, 0x5f, 0x43, 0x55, 0x44, 0x41, 0x5f, 0x46, 0x54, 0x5a, 0x00
	.type		_$_str_$_2,@object
	.size		_$_str_$_2,(.L_1 - _$_str_$_2)
_$_str_$_2:
        /*000b*/ 	.byte	0x5f, 0x5f, 0x43, 0x55, 0x44, 0x41, 0x5f, 0x50, 0x52, 0x45, 0x43, 0x5f, 0x53, 0x51, 0x52, 0x54
        /*001b*/ 	.byte	0x00
.L_1:


//--------------------- .nv.constant0.triton_poi_fused__native_batch_norm_legit_no_training_32 --------------------------
	.section	.nv.constant0.triton_poi_fused__native_batch_norm_legit_no_training_32,"a",@progbits
	.sectionflags	@""
	.align	4
.nv.constant0.triton_poi_fused__native_batch_norm_legit_no_training_32:
	.zero		580
